//
// Generated by NVIDIA NVVM Compiler
//
// Compiler Build ID: CL-36424714
// Cuda compilation tools, release 13.0, V13.0.88
// Based on NVVM 20.0.0
//

.version 9.0
.target sm_100
.address_size 64

	// .globl	_Z19matrixVecMultKernelPfS_S_i

.visible .entry _Z19matrixVecMultKernelPfS_S_i(
	.param .u64 .ptr .align 1 _Z19matrixVecMultKernelPfS_S_i_param_0,
	.param .u64 .ptr .align 1 _Z19matrixVecMultKernelPfS_S_i_param_1,
	.param .u64 .ptr .align 1 _Z19matrixVecMultKernelPfS_S_i_param_2,
	.param .u32 _Z19matrixVecMultKernelPfS_S_i_param_3
)
{
	.reg .pred 	%p<11>;
	.reg .b32 	%r<37>;
	.reg .b32 	%f<112>;
	.reg .b64 	%rd<31>;

	ld.param.u64 	%rd10, [_Z19matrixVecMultKernelPfS_S_i_param_0];
	ld.param.u64 	%rd11, [_Z19matrixVecMultKernelPfS_S_i_param_1];
	ld.param.u64 	%rd12, [_Z19matrixVecMultKernelPfS_S_i_param_2];
	ld.param.u32 	%r23, [_Z19matrixVecMultKernelPfS_S_i_param_3];
	cvta.to.global.u64 	%rd1, %rd12;
	cvta.to.global.u64 	%rd2, %rd11;
	mov.u32 	%r24, %tid.x;
	mov.u32 	%r25, %ctaid.x;
	mov.u32 	%r26, %ntid.x;
	mad.lo.s32 	%r1, %r25, %r26, %r24;
	setp.ge.s32 	%p1, %r1, %r23;
	@%p1 bra 	$L__BB0_15;
	setp.lt.s32 	%p2, %r23, 1;
	mov.f32 	%f111, 0f00000000;
	@%p2 bra 	$L__BB0_14;
	mul.lo.s32 	%r2, %r23, %r1;
	and.b32  	%r3, %r23, 15;
	setp.lt.u32 	%p3, %r23, 16;
	mov.f32 	%f111, 0f00000000;
	mov.b32 	%r33, 0;
	@%p3 bra 	$L__BB0_5;
	and.b32  	%r33, %r23, 2147483632;
	neg.s32 	%r31, %r33;
	add.s64 	%rd3, %rd2, 32;
	add.s64 	%rd29, %rd1, 32;
	mov.f32 	%f111, 0f00000000;
	mov.u32 	%r30, %r2;
$L__BB0_4:
	.pragma "nounroll";
	mul.wide.s32 	%rd13, %r30, 4;
	add.s64 	%rd14, %rd3, %rd13;
	ld.global.f32 	%f18, [%rd14+-32];
	ld.global.f32 	%f19, [%rd29+-32];
	fma.rn.f32 	%f20, %f18, %f19, %f111;
	ld.global.f32 	%f21, [%rd14+-28];
	ld.global.f32 	%f22, [%rd29+-28];
	fma.rn.f32 	%f23, %f21, %f22, %f20;
	ld.global.f32 	%f24, [%rd14+-24];
	ld.global.f32 	%f25, [%rd29+-24];
	fma.rn.f32 	%f26, %f24, %f25, %f23;
	ld.global.f32 	%f27, [%rd14+-20];
	ld.global.f32 	%f28, [%rd29+-20];
	fma.rn.f32 	%f29, %f27, %f28, %f26;
	ld.global.f32 	%f30, [%rd14+-16];
	ld.global.f32 	%f31, [%rd29+-16];
	fma.rn.f32 	%f32, %f30, %f31, %f29;
	ld.global.f32 	%f33, [%rd14+-12];
	ld.global.f32 	%f34, [%rd29+-12];
	fma.rn.f32 	%f35, %f33, %f34, %f32;
	ld.global.f32 	%f36, [%rd14+-8];
	ld.global.f32 	%f37, [%rd29+-8];
	fma.rn.f32 	%f38, %f36, %f37, %f35;
	ld.global.f32 	%f39, [%rd14+-4];
	ld.global.f32 	%f40, [%rd29+-4];
	fma.rn.f32 	%f41, %f39, %f40, %f38;
	ld.global.f32 	%f42, [%rd14];
	ld.global.f32 	%f43, [%rd29];
	fma.rn.f32 	%f44, %f42, %f43, %f41;
	ld.global.f32 	%f45, [%rd14+4];
	ld.global.f32 	%f46, [%rd29+4];
	fma.rn.f32 	%f47, %f45, %f46, %f44;
	ld.global.f32 	%f48, [%rd14+8];
	ld.global.f32 	%f49, [%rd29+8];
	fma.rn.f32 	%f50, %f48, %f49, %f47;
	ld.global.f32 	%f51, [%rd14+12];
	ld.global.f32 	%f52, [%rd29+12];
	fma.rn.f32 	%f53, %f51, %f52, %f50;
	ld.global.f32 	%f54, [%rd14+16];
	ld.global.f32 	%f55, [%rd29+16];
	fma.rn.f32 	%f56, %f54, %f55, %f53;
	ld.global.f32 	%f57, [%rd14+20];
	ld.global.f32 	%f58, [%rd29+20];
	fma.rn.f32 	%f59, %f57, %f58, %f56;
	ld.global.f32 	%f60, [%rd14+24];
	ld.global.f32 	%f61, [%rd29+24];
	fma.rn.f32 	%f62, %f60, %f61, %f59;
	ld.global.f32 	%f63, [%rd14+28];
	ld.global.f32 	%f64, [%rd29+28];
	fma.rn.f32 	%f111, %f63, %f64, %f62;
	add.s32 	%r31, %r31, 16;
	add.s32 	%r30, %r30, 16;
	add.s64 	%rd29, %rd29, 64;
	setp.ne.s32 	%p4, %r31, 0;
	@%p4 bra 	$L__BB0_4;
$L__BB0_5:
	setp.eq.s32 	%p5, %r3, 0;
	@%p5 bra 	$L__BB0_14;
	and.b32  	%r11, %r23, 7;
	setp.lt.u32 	%p6, %r3, 8;
	@%p6 bra 	$L__BB0_8;
	add.s32 	%r28, %r33, %r2;
	mul.wide.s32 	%rd15, %r28, 4;
	add.s64 	%rd16, %rd2, %rd15;
	ld.global.f32 	%f66, [%rd16];
	mul.wide.u32 	%rd17, %r33, 4;
	add.s64 	%rd18, %rd1, %rd17;
	ld.global.f32 	%f67, [%rd18];
	fma.rn.f32 	%f68, %f66, %f67, %f111;
	ld.global.f32 	%f69, [%rd16+4];
	ld.global.f32 	%f70, [%rd18+4];
	fma.rn.f32 	%f71, %f69, %f70, %f68;
	ld.global.f32 	%f72, [%rd16+8];
	ld.global.f32 	%f73, [%rd18+8];
	fma.rn.f32 	%f74, %f72, %f73, %f71;
	ld.global.f32 	%f75, [%rd16+12];
	ld.global.f32 	%f76, [%rd18+12];
	fma.rn.f32 	%f77, %f75, %f76, %f74;
	ld.global.f32 	%f78, [%rd16+16];
	ld.global.f32 	%f79, [%rd18+16];
	fma.rn.f32 	%f80, %f78, %f79, %f77;
	ld.global.f32 	%f81, [%rd16+20];
	ld.global.f32 	%f82, [%rd18+20];
	fma.rn.f32 	%f83, %f81, %f82, %f80;
	ld.global.f32 	%f84, [%rd16+24];
	ld.global.f32 	%f85, [%rd18+24];
	fma.rn.f32 	%f86, %f84, %f85, %f83;
	ld.global.f32 	%f87, [%rd16+28];
	ld.global.f32 	%f88, [%rd18+28];
	fma.rn.f32 	%f111, %f87, %f88, %f86;
	add.s32 	%r33, %r33, 8;
$L__BB0_8:
	setp.eq.s32 	%p7, %r11, 0;
	@%p7 bra 	$L__BB0_14;
	and.b32  	%r14, %r23, 3;
	setp.lt.u32 	%p8, %r11, 4;
	@%p8 bra 	$L__BB0_11;
	add.s32 	%r29, %r33, %r2;
	mul.wide.s32 	%rd19, %r29, 4;
	add.s64 	%rd20, %rd2, %rd19;
	ld.global.f32 	%f90, [%rd20];
	mul.wide.u32 	%rd21, %r33, 4;
	add.s64 	%rd22, %rd1, %rd21;
	ld.global.f32 	%f91, [%rd22];
	fma.rn.f32 	%f92, %f90, %f91, %f111;
	ld.global.f32 	%f93, [%rd20+4];
	ld.global.f32 	%f94, [%rd22+4];
	fma.rn.f32 	%f95, %f93, %f94, %f92;
	ld.global.f32 	%f96, [%rd20+8];
	ld.global.f32 	%f97, [%rd22+8];
	fma.rn.f32 	%f98, %f96, %f97, %f95;
	ld.global.f32 	%f99, [%rd20+12];
	ld.global.f32 	%f100, [%rd22+12];
	fma.rn.f32 	%f111, %f99, %f100, %f98;
	add.s32 	%r33, %r33, 4;
$L__BB0_11:
	setp.eq.s32 	%p9, %r14, 0;
	@%p9 bra 	$L__BB0_14;
	mul.wide.u32 	%rd23, %r33, 4;
	add.s64 	%rd30, %rd1, %rd23;
	add.s32 	%r36, %r33, %r2;
	neg.s32 	%r35, %r14;
$L__BB0_13:
	.pragma "nounroll";
	mul.wide.s32 	%rd24, %r36, 4;
	add.s64 	%rd25, %rd2, %rd24;
	ld.global.f32 	%f101, [%rd25];
	ld.global.f32 	%f102, [%rd30];
	fma.rn.f32 	%f111, %f101, %f102, %f111;
	add.s64 	%rd30, %rd30, 4;
	add.s32 	%r36, %r36, 1;
	add.s32 	%r35, %r35, 1;
	setp.ne.s32 	%p10, %r35, 0;
	@%p10 bra 	$L__BB0_13;
$L__BB0_14:
	cvta.to.global.u64 	%rd26, %rd10;
	mul.wide.s32 	%rd27, %r1, 4;
	add.s64 	%rd28, %rd26, %rd27;
	st.global.f32 	[%rd28], %f111;
$L__BB0_15:
	ret;

}


// ===== COMPILED SASS (sm_100) =====

	.target	sm_100

	.elftype	@"ET_EXEC"


//--------------------- .note.nv.tkinfo           --------------------------
	.section	.note.nv.tkinfo,"",@"SHT_NOTE"
	.sectionflags	@"SHF_NOTE_NV_TKINFO"
	.tkinfo
        /*0018*/ 	.word	0x00000002
        /*0030*/ 	.string	""
        /*0030*/ 	.string	"ptxas"
        /*0030*/ 	.string	"Cuda compilation tools, release 13.0, V13.0.88"
        /*0030*/ 	.string	"Build cuda_13.0.r13.0/compiler.36424714_0"
        /*0030*/ 	.string	"-arch sm_100 -m 64 "



//--------------------- .note.nv.cuinfo           --------------------------
	.section	.note.nv.cuinfo,"",@"SHT_NOTE"
	.sectionflags	@"SHF_NOTE_NV_CUINFO"
        /*0018*/ 	.short	0x0002
        /*001a*/ 	.short	0x0064
        /*001c*/ 	.short	0x0082
	.zero		2


//--------------------- .nv.info                  --------------------------
	.section	.nv.info,"",@"SHT_CUDA_INFO"
	.align	4


	//----- nvinfo : EIATTR_REGCOUNT
	.align		4
        /*0000*/ 	.byte	0x04, 0x2f
        /*0002*/ 	.short	(.L_1 - .L_0)
	.align		4
.L_0:
        /*0004*/ 	.word	index@(_Z19matrixVecMultKernelPfS_S_i)
        /*0008*/ 	.word	0x0000001e


	//----- nvinfo : EIATTR_FRAME_SIZE
	.align		4
.L_1:
        /*000c*/ 	.byte	0x04, 0x11
        /*000e*/ 	.short	(.L_3 - .L_2)
	.align		4
.L_2:
        /*0010*/ 	.word	index@(_Z19matrixVecMultKernelPfS_S_i)
        /*0014*/ 	.word	0x00000000


	//----- nvinfo : EIATTR_MIN_STACK_SIZE
	.align		4
.L_3:
        /*0018*/ 	.byte	0x04, 0x12
        /*001a*/ 	.short	(.L_5 - .L_4)
	.align		4
.L_4:
        /*001c*/ 	.word	index@(_Z19matrixVecMultKernelPfS_S_i)
        /*0020*/ 	.word	0x00000000
.L_5:


//--------------------- .nv.compat                --------------------------
	.section	.nv.compat,"",@"SHT_CUDA_COMPAT_INFO"
	.align	4
        /*0000*/ 	.byte	0x02, 0x09, 0x00, 0x00, 0x02, 0x02, 0x01, 0x00, 0x02, 0x05, 0x05, 0x00, 0x03, 0x07, 0x01, 0x01
        /*0010*/ 	.byte	0x02, 0x03, 0x00, 0x00, 0x02, 0x06, 0x01, 0x00, 0x04, 0x0b, 0x08, 0x00, 0x09, 0x00, 0x00, 0x00
        /*0020*/ 	.byte	0x00, 0x00, 0x00, 0x00


//--------------------- .nv.info._Z19matrixVecMultKernelPfS_S_i --------------------------
	.section	.nv.info._Z19matrixVecMultKernelPfS_S_i,"",@"SHT_CUDA_INFO"
	.sectionflags	@""
	.align	4


	//----- nvinfo : EIATTR_CUDA_API_VERSION
	.align		4
        /*0000*/ 	.byte	0x04, 0x37
        /*0002*/ 	.short	(.L_7 - .L_6)
.L_6:
        /*0004*/ 	.word	0x00000082


	//----- nvinfo : EIATTR_KPARAM_INFO
	.align		4
.L_7:
        /*0008*/ 	.byte	0x04, 0x17
        /*000a*/ 	.short	(.L_9 - .L_8)
.L_8:
        /*000c*/ 	.word	0x00000000
        /*0010*/ 	.short	0x0003
        /*0012*/ 	.short	0x0018
        /*0014*/ 	.byte	0x00, 0xf0, 0x11, 0x00


	//----- nvinfo : EIATTR_KPARAM_INFO
	.align		4
.L_9:
        /*0018*/ 	.byte	0x04, 0x17
        /*001a*/ 	.short	(.L_11 - .L_10)
.L_10:
        /*001c*/ 	.word	0x00000000
        /*0020*/ 	.short	0x0002
        /*0022*/ 	.short	0x0010
        /*0024*/ 	.byte	0x00, 0xf5, 0x21, 0x00


	//----- nvinfo : EIATTR_KPARAM_INFO
	.align		4
.L_11:
        /*0028*/ 	.byte	0x04, 0x17
        /*002a*/ 	.short	(.L_13 - .L_12)
.L_12:
        /*002c*/ 	.word	0x00000000
        /*0030*/ 	.short	0x0001
        /*0032*/ 	.short	0x0008
        /*0034*/ 	.byte	0x00, 0xf5, 0x21, 0x00


	//----- nvinfo : EIATTR_KPARAM_INFO
	.align		4
.L_13:
        /*0038*/ 	.byte	0x04, 0x17
        /*003a*/ 	.short	(.L_15 - .L_14)
.L_14:
        /*003c*/ 	.word	0x00000000
        /*0040*/ 	.short	0x0000
        /*0042*/ 	.short	0x0000
        /*0044*/ 	.byte	0x00, 0xf5, 0x21, 0x00


	//----- nvinfo : EIATTR_SPARSE_MMA_MASK
	.align		4
.L_15:
        /*0048*/ 	.byte	0x03, 0x50
        /*004a*/ 	.short	0x0000


	//----- nvinfo : EIATTR_MAXREG_COUNT
	.align		4
        /*004c*/ 	.byte	0x03, 0x1b
        /*004e*/ 	.short	0x00ff


	//----- nvinfo : EIATTR_MERCURY_ISA_VERSION
	.align		4
        /*0050*/ 	.byte	0x03, 0x5f
        /*0052*/ 	.short	0x0101


	//----- nvinfo : EIATTR_VRC_CTA_INIT_COUNT
	.align		4
        /*0054*/ 	.byte	0x02, 0x4a
	.zero		1
	.zero		1


	//----- nvinfo : EIATTR_EXIT_INSTR_OFFSETS
	.align		4
        /*0058*/ 	.byte	0x04, 0x1c
        /*005a*/ 	.short	(.L_17 - .L_16)


	//   ....[0]....
.L_16:
        /*005c*/ 	.word	0x00000070


	//   ....[1]....
        /*0060*/ 	.word	0x00000a90


	//----- nvinfo : EIATTR_CBANK_PARAM_SIZE
	.align		4
.L_17:
        /*0064*/ 	.byte	0x03, 0x19
        /*0066*/ 	.short	0x001c


	//----- nvinfo : EIATTR_PARAM_CBANK
	.align		4
        /*0068*/ 	.byte	0x04, 0x0a
        /*006a*/ 	.short	(.L_19 - .L_18)
	.align		4
.L_18:
        /*006c*/ 	.word	index@(.nv.constant0._Z19matrixVecMultKernelPfS_S_i)
        /*0070*/ 	.short	0x0380
        /*0072*/ 	.short	0x001c


	//----- nvinfo : EIATTR_SW_WAR
	.align		4
.L_19:
        /*0074*/ 	.byte	0x04, 0x36
        /*0076*/ 	.short	(.L_21 - .L_20)
.L_20:
        /*0078*/ 	.word	0x00000008
.L_21:


//--------------------- .nv.callgraph             --------------------------
	.section	.nv.callgraph,"",@"SHT_CUDA_CALLGRAPH"
	.align	4
	.sectionentsize	8
	.align		4
        /*0000*/ 	.word	0x00000000
	.align		4
        /*0004*/ 	.word	0xffffffff
	.align		4
        /*0008*/ 	.word	0x00000000
	.align		4
        /*000c*/ 	.word	0xfffffffe
	.align		4
        /*0010*/ 	.word	0x00000000
	.align		4
        /*0014*/ 	.word	0xfffffffd
	.align		4
        /*0018*/ 	.word	0x00000000
	.align		4
        /*001c*/ 	.word	0xfffffffc


//--------------------- .text._Z19matrixVecMultKernelPfS_S_i --------------------------
	.section	.text._Z19matrixVecMultKernelPfS_S_i,"ax",@progbits
	.align	128
        .global         _Z19matrixVecMultKernelPfS_S_i
        .type           _Z19matrixVecMultKernelPfS_S_i,@function
        .size           _Z19matrixVecMultKernelPfS_S_i,(.L_x_7 - _Z19matrixVecMultKernelPfS_S_i)
        .other          _Z19matrixVecMultKernelPfS_S_i,@"STO_CUDA_ENTRY STV_DEFAULT"
_Z19matrixVecMultKernelPfS_S_i:
.text._Z19matrixVecMultKernelPfS_S_i:
[----:B------:R-:W-:Y:S01]  /*0000*/  LDC R1, c[0x0][0x37c] ;  /* 0x0000df00ff017b82 */ /* 0x000fe20000000800 */
[----:B------:R-:W0:Y:S07]  /*0010*/  S2R R0, SR_TID.X ;  /* 0x0000000000007919 */ /* 0x000e2e0000002100 */
[----:B------:R-:W0:Y:S01]  /*0020*/  S2UR UR4, SR_CTAID.X ;  /* 0x00000000000479c3 */ /* 0x000e220000002500 */
[----:B------:R-:W1:Y:S07]  /*0030*/  LDCU UR11, c[0x0][0x398] ;  /* 0x00007300ff0b77ac */ /* 0x000e6e0008000800 */
[----:B------:R-:W0:Y:S02]  /*0040*/  LDC R3, c[0x0][0x360] ;  /* 0x0000d800ff037b82 */ /* 0x000e240000000800 */
[----:B0-----:R-:W-:-:S05]  /*0050*/  IMAD R0, R3, UR4, R0 ;  /* 0x0000000403007c24 */ /* 0x001fca000f8e0200 */
[----:B-1----:R-:W-:-:S13]  /*0060*/  ISETP.GE.AND P0, PT, R0, UR11, PT ;  /* 0x0000000b00007c0c */ /* 0x002fda000bf06270 */
[----:B------:R-:W-:Y:S05]  /*0070*/  @P0 EXIT ;  /* 0x000000000000094d */ /* 0x000fea0003800000 */
[----:B------:R-:W-:Y:S01]  /*0080*/  UISETP.GE.AND UP0, UPT, UR11, 0x1, UPT ;  /* 0x000000010b00788c */ /* 0x000fe2000bf06270 */
[----:B------:R-:W-:Y:S01]  /*0090*/  HFMA2 R15, -RZ, RZ, 0, 0 ;  /* 0x00000000ff0f7431 */ /* 0x000fe200000001ff */
[----:B------:R-:W0:Y:S07]  /*00a0*/  LDCU.64 UR12, c[0x0][0x358] ;  /* 0x00006b00ff0c77ac */ /* 0x000e2e0008000a00 */
[----:B------:R-:W-:Y:S05]  /*00b0*/  BRA.U !UP0, `(.L_x_0) ;  /* 0x0000000908687547 */ /* 0x000fea000b800000 */
[----:B------:R-:W-:Y:S02]  /*00c0*/  UISETP.GE.U32.AND UP1, UPT, UR11, 0x10, UPT ;  /* 0x000000100b00788c */ /* 0x000fe4000bf26070 */
[----:B------:R-:W-:Y:S01]  /*00d0*/  IMAD R7, R0, UR11, RZ ;  /* 0x0000000b00077c24 */ /* 0x000fe2000f8e02ff */
[----:B------:R-:W-:Y:S01]  /*00e0*/  ULOP3.LUT UR8, UR11, 0xf, URZ, 0xc0, !UPT ;  /* 0x0000000f0b087892 */ /* 0x000fe2000f8ec0ff */
[----:B------:R-:W-:Y:S02]  /*00f0*/  MOV R15, RZ ;  /* 0x000000ff000f7202 */ /* 0x000fe40000000f00 */
[----:B------:R-:W-:Y:S01]  /*0100*/  MOV R8, RZ ;  /* 0x000000ff00087202 */ /* 0x000fe20000000f00 */
[----:B------:R-:W-:Y:S02]  /*0110*/  UISETP.NE.AND UP0, UPT, UR8, URZ, UPT ;  /* 0x000000ff0800728c */ /* 0x000fe4000bf05270 */
[----:B------:R-:W-:Y:S09]  /*0120*/  BRA.U !UP1, `(.L_x_1) ;  /* 0x0000000509187547 */ /* 0x000ff2000b800000 */
[----:B------:R-:W1:Y:S01]  /*0130*/  LDCU.64 UR4, c[0x0][0x390] ;  /* 0x00007200ff0477ac */ /* 0x000e620008000a00 */
[----:B------:R-:W-:Y:S02]  /*0140*/  MOV R15, RZ ;  /* 0x000000ff000f7202 */ /* 0x000fe40000000f00 */
[----:B------:R-:W-:Y:S01]  /*0150*/  MOV R6, R7 ;  /* 0x0000000700067202 */ /* 0x000fe20000000f00 */
[----:B------:R-:W2:Y:S01]  /*0160*/  LDCU.64 UR6, c[0x0][0x388] ;  /* 0x00007100ff0677ac */ /* 0x000ea20008000a00 */
[----:B------:R-:W-:-:S04]  /*0170*/  ULOP3.LUT UR9, UR11, 0x7ffffff0, URZ, 0xc0, !UPT ;  /* 0x7ffffff00b097892 */ /* 0x000fc8000f8ec0ff */
[----:B------:R-:W-:Y:S02]  /*0180*/  UIADD3 UR10, UPT, UPT, -UR9, URZ, URZ ;  /* 0x000000ff090a7290 */ /* 0x000fe4000fffe1ff */
[----:B------:R-:W-:Y:S01]  /*0190*/  MOV R8, UR9 ;  /* 0x0000000900087c02 */ /* 0x000fe20008000f00 */
[----:B-1----:R-:W-:-:S04]  /*01a0*/  UIADD3 UR4, UP2, UPT, UR4, 0x20, URZ ;  /* 0x0000002004047890 */ /* 0x002fc8000ff5e0ff */
[----:B------:R-:W-:Y:S02]  /*01b0*/  UIADD3.X UR5, UPT, UPT, URZ, UR5, URZ, UP2, !UPT ;  /* 0x00000005ff057290 */ /* 0x000fe400097fe4ff */
[----:B--2---:R-:W-:Y:S01]  /*01c0*/  UIADD3 UR6, UP1, UPT, UR6, 0x20, URZ ;  /* 0x0000002006067890 */ /* 0x004fe2000ff3e0ff */
[----:B------:R-:W-:-:S03]  /*01d0*/  MOV R2, UR4 ;  /* 0x0000000400027c02 */ /* 0x000fc60008000f00 */
[----:B------:R-:W-:Y:S01]  /*01e0*/  MOV R3, UR5 ;  /* 0x0000000500037c02 */ /* 0x000fe20008000f00 */
[----:B------:R-:W-:-:S12]  /*01f0*/  UIADD3.X UR7, UPT, UPT, URZ, UR7, URZ, UP1, !UPT ;  /* 0x00000007ff077290 */ /* 0x000fd80008ffe4ff */
.L_x_2:
[----:B------:R-:W-:Y:S01]  /*0200*/  MOV R4, UR6 ;  /* 0x0000000600047c02 */ /* 0x000fe20008000f00 */
[----:B0-----:R-:W2:Y:S01]  /*0210*/  LDG.E R17, desc[UR12][R2.64+-0x20] ;  /* 0xffffe00c02117981 */ /* 0x001ea2000c1e1900 */
[----:B------:R-:W-:-:S03]  /*0220*/  MOV R5, UR7 ;  /* 0x0000000700057c02 */ /* 0x000fc60008000f00 */
[----:B------:R-:W3:Y:S01]  /*0230*/  LDG.E R25, desc[UR12][R2.64+-0x1c] ;  /* 0xffffe40c02197981 */ /* 0x000ee2000c1e1900 */
[----:B------:R-:W-:-:S03]  /*0240*/  IMAD.WIDE R4, R6, 0x4, R4 ;  /* 0x0000000406047825 */ /* 0x000fc600078e0204 */
[----:B------:R-:W4:Y:S04]  /*0250*/  LDG.E R19, desc[UR12][R2.64+-0x18] ;  /* 0xffffe80c02137981 */ /* 0x000f28000c1e1900 */
[----:B------:R-:W2:Y:S04]  /*0260*/  LDG.E R16, desc[UR12][R4.64+-0x20] ;  /* 0xffffe00c04107981 */ /* 0x000ea8000c1e1900 */
[----:B------:R-:W3:Y:S04]  /*0270*/  LDG.E R18, desc[UR12][R4.64+-0x1c] ;  /* 0xffffe40c04127981 */ /* 0x000ee8000c1e1900 */
[----:B------:R-:W4:Y:S04]  /*0280*/  LDG.E R20, desc[UR12][R4.64+-0x18] ;  /* 0xffffe80c04147981 */ /* 0x000f28000c1e1900 */
[----:B------:R-:W5:Y:S04]  /*0290*/  LDG.E R22, desc[UR12][R2.64+-0x14] ;  /* 0xffffec0c02167981 */ /* 0x000f68000c1e1900 */
        /* <DEDUP_REMOVED lines=8> */
[----:B------:R-:W5:Y:S01]  /*0320*/  LDG.E R14, desc[UR12][R4.64+-0x4] ;  /* 0xfffffc0c040e7981 */ /* 0x000f62000c1e1900 */
[----:B--2---:R-:W-:-:S03]  /*0330*/  FFMA R17, R16, R17, R15 ;  /* 0x0000001110117223 */ /* 0x004fc6000000000f */
[----:B------:R-:W2:Y:S04]  /*0340*/  LDG.E R15, desc[UR12][R2.64] ;  /* 0x0000000c020f7981 */ /* 0x000ea8000c1e1900 */
[----:B------:R-:W2:Y:S01]  /*0350*/  LDG.E R16, desc[UR12][R4.64] ;  /* 0x0000000c04107981 */ /* 0x000ea2000c1e1900 */
[----:B---3--:R-:W-:-:S03]  /*0360*/  FFMA R25, R18, R25, R17 ;  /* 0x0000001912197223 */ /* 0x008fc60000000011 */
[----:B------:R-:W3:Y:S01]  /*0370*/  LDG.E R17, desc[UR12][R2.64+0x4] ;  /* 0x0000040c02117981 */ /* 0x000ee2000c1e1900 */
[----:B----4-:R-:W-:-:S03]  /*0380*/  FFMA R26, R20, R19, R25 ;  /* 0x00000013141a7223 */ /* 0x010fc60000000019 */
[----:B------:R-:W3:Y:S04]  /*0390*/  LDG.E R18, desc[UR12][R4.64+0x4] ;  /* 0x0000040c04127981 */ /* 0x000ee8000c1e1900 */
[----:B------:R-:W4:Y:S01]  /*03a0*/  LDG.E R20, desc[UR12][R2.64+0x8] ;  /* 0x0000080c02147981 */ /* 0x000f22000c1e1900 */
[----:B-----5:R-:W-:-:S03]  /*03b0*/  FFMA R25, R21, R22, R26 ;  /* 0x0000001615197223 */ /* 0x020fc6000000001a */
[----:B------:R-:W4:Y:S04]  /*03c0*/  LDG.E R19, desc[UR12][R4.64+0x8] ;  /* 0x0000080c04137981 */ /* 0x000f28000c1e1900 */
[----:B------:R-:W5:Y:S01]  /*03d0*/  LDG.E R22, desc[UR12][R2.64+0xc] ;  /* 0x00000c0c02167981 */ /* 0x000f62000c1e1900 */
[----:B------:R-:W-:-:S03]  /*03e0*/  FFMA R25, R24, R23, R25 ;  /* 0x0000001718197223 */ /* 0x000fc60000000019 */
[----:B------:R-:W5:Y:S04]  /*03f0*/  LDG.E R21, desc[UR12][R4.64+0xc] ;  /* 0x00000c0c04157981 */ /* 0x000f68000c1e1900 */
[----:B------:R-:W5:Y:S01]  /*0400*/  LDG.E R24, desc[UR12][R2.64+0x10] ;  /* 0x0000100c02187981 */ /* 0x000f62000c1e1900 */
[----:B------:R-:W-:-:S03]  /*0410*/  FFMA R25, R10, R9, R25 ;  /* 0x000000090a197223 */ /* 0x000fc60000000019 */
[----:B------:R-:W5:Y:S04]  /*0420*/  LDG.E R23, desc[UR12][R4.64+0x10] ;  /* 0x0000100c04177981 */ /* 0x000f68000c1e1900 */
[----:B------:R-:W5:Y:S01]  /*0430*/  LDG.E R10, desc[UR12][R2.64+0x14] ;  /* 0x0000140c020a7981 */ /* 0x000f62000c1e1900 */
[----:B------:R-:W-:-:S03]  /*0440*/  FFMA R27, R12, R11, R25 ;  /* 0x0000000b0c1b7223 */ /* 0x000fc60000000019 */
[----:B------:R-:W5:Y:S04]  /*0450*/  LDG.E R9, desc[UR12][R4.64+0x14] ;  /* 0x0000140c04097981 */ /* 0x000f68000c1e1900 */
[----:B------:R-:W5:Y:S04]  /*0460*/  LDG.E R11, desc[UR12][R2.64+0x18] ;  /* 0x0000180c020b7981 */ /* 0x000f68000c1e1900 */
[----:B------:R-:W5:Y:S04]  /*0470*/  LDG.E R12, desc[UR12][R4.64+0x18] ;  /* 0x0000180c040c7981 */ /* 0x000f68000c1e1900 */
[----:B------:R-:W5:Y:S04]  /*0480*/  LDG.E R25, desc[UR12][R4.64+0x1c] ;  /* 0x00001c0c04197981 */ /* 0x000f68000c1e1900 */
[----:B------:R0:W5:Y:S01]  /*0490*/  LDG.E R26, desc[UR12][R2.64+0x1c] ;  /* 0x00001c0c021a7981 */ /* 0x000162000c1e1900 */
[----:B------:R-:W-:Y:S01]  /*04a0*/  FFMA R13, R14, R13, R27 ;  /* 0x0000000d0e0d7223 */ /* 0x000fe2000000001b */
[----:B------:R-:W-:-:S04]  /*04b0*/  UIADD3 UR10, UPT, UPT, UR10, 0x10, URZ ;  /* 0x000000100a0a7890 */ /* 0x000fc8000fffe0ff */
[----:B------:R-:W-:Y:S01]  /*04c0*/  UISETP.NE.AND UP1, UPT, UR10, URZ, UPT ;  /* 0x000000ff0a00728c */ /* 0x000fe2000bf25270 */
[----:B0-----:R-:W-:Y:S02]  /*04d0*/  IADD3 R2, P0, PT, R2, 0x40, RZ ;  /* 0x0000004002027810 */ /* 0x001fe40007f1e0ff */
[----:B------:R-:W-:Y:S02]  /*04e0*/  IADD3 R6, PT, PT, R6, 0x10, RZ ;  /* 0x0000001006067810 */ /* 0x000fe40007ffe0ff */
[----:B------:R-:W-:Y:S01]  /*04f0*/  IADD3.X R3, PT, PT, RZ, R3, RZ, P0, !PT ;  /* 0x00000003ff037210 */ /* 0x000fe200007fe4ff */
[----:B--2---:R-:W-:-:S04]  /*0500*/  FFMA R13, R16, R15, R13 ;  /* 0x0000000f100d7223 */ /* 0x004fc8000000000d */
[----:B---3--:R-:W-:-:S04]  /*0510*/  FFMA R18, R18, R17, R13 ;  /* 0x0000001112127223 */ /* 0x008fc8000000000d */
[----:B----4-:R-:W-:-:S04]  /*0520*/  FFMA R18, R19, R20, R18 ;  /* 0x0000001413127223 */ /* 0x010fc80000000012 */
[----:B-----5:R-:W-:-:S04]  /*0530*/  FFMA R18, R21, R22, R18 ;  /* 0x0000001615127223 */ /* 0x020fc80000000012 */
[----:B------:R-:W-:-:S04]  /*0540*/  FFMA R18, R23, R24, R18 ;  /* 0x0000001817127223 */ /* 0x000fc80000000012 */
[----:B------:R-:W-:-:S04]  /*0550*/  FFMA R9, R9, R10, R18 ;  /* 0x0000000a09097223 */ /* 0x000fc80000000012 */
[----:B------:R-:W-:-:S04]  /*0560*/  FFMA R12, R12, R11, R9 ;  /* 0x0000000b0c0c7223 */ /* 0x000fc80000000009 */
[----:B------:R-:W-:Y:S01]  /*0570*/  FFMA R15, R25, R26, R12 ;  /* 0x0000001a190f7223 */ /* 0x000fe2000000000c */
[----:B------:R-:W-:Y:S06]  /*0580*/  BRA.U UP1, `(.L_x_2) ;  /* 0xfffffffd011c7547 */ /* 0x000fec000b83ffff */
.L_x_1:
[----:B------:R-:W-:Y:S05]  /*0590*/  BRA.U !UP0, `(.L_x_0) ;  /* 0x0000000508307547 */ /* 0x000fea000b800000 */
[----:B------:R-:W-:Y:S02]  /*05a0*/  UISETP.GE.U32.AND UP0, UPT, UR8, 0x8, UPT ;  /* 0x000000080800788c */ /* 0x000fe4000bf06070 */
[----:B------:R-:W-:-:S04]  /*05b0*/  ULOP3.LUT UR5, UR11, 0x7, URZ, 0xc0, !UPT ;  /* 0x000000070b057892 */ /* 0x000fc8000f8ec0ff */
[----:B------:R-:W-:-:S03]  /*05c0*/  UISETP.NE.AND UP1, UPT, UR5, URZ, UPT ;  /* 0x000000ff0500728c */ /* 0x000fc6000bf25270 */
[----:B------:R-:W-:Y:S08]  /*05d0*/  BRA.U !UP0, `(.L_x_3) ;  /* 0x0000000108787547 */ /* 0x000ff0000b800000 */
[----:B------:R-:W1:Y:S01]  /*05e0*/  LDC.64 R2, c[0x0][0x388] ;  /* 0x0000e200ff027b82 */ /* 0x000e620000000a00 */
[----:B------:R-:W-:-:S07]  /*05f0*/  IADD3 R9, PT, PT, R7, R8, RZ ;  /* 0x0000000807097210 */ /* 0x000fce0007ffe0ff */
[----:B------:R-:W2:Y:S01]  /*0600*/  LDC.64 R4, c[0x0][0x390] ;  /* 0x0000e400ff047b82 */ /* 0x000ea20000000a00 */
[----:B-1----:R-:W-:-:S05]  /*0610*/  IMAD.WIDE R2, R9, 0x4, R2 ;  /* 0x0000000409027825 */ /* 0x002fca00078e0202 */
[----:B0-----:R-:W3:Y:S01]  /*0620*/  LDG.E R10, desc[UR12][R2.64] ;  /* 0x0000000c020a7981 */ /* 0x001ee2000c1e1900 */
[----:B--2---:R-:W-:-:S03]  /*0630*/  IMAD.WIDE.U32 R4, R8, 0x4, R4 ;  /* 0x0000000408047825 */ /* 0x004fc600078e0004 */
[----:B------:R-:W2:Y:S04]  /*0640*/  LDG.E R13, desc[UR12][R2.64+0x4] ;  /* 0x0000040c020d7981 */ /* 0x000ea8000c1e1900 */
[----:B------:R-:W3:Y:S04]  /*0650*/  LDG.E R11, desc[UR12][R4.64] ;  /* 0x0000000c040b7981 */ /* 0x000ee8000c1e1900 */
[----:B------:R-:W2:Y:S04]  /*0660*/  LDG.E R12, desc[UR12][R4.64+0x4] ;  /* 0x0000040c040c7981 */ /* 0x000ea8000c1e1900 */
[----:B------:R-:W4:Y:S04]  /*0670*/  LDG.E R17, desc[UR12][R2.64+0x8] ;  /* 0x0000080c02117981 */ /* 0x000f28000c1e1900 */
        /* <DEDUP_REMOVED lines=11> */
[----:B------:R-:W-:Y:S01]  /*0730*/  IADD3 R8, PT, PT, R8, 0x8, RZ ;  /* 0x0000000808087810 */ /* 0x000fe20007ffe0ff */
[----:B---3--:R-:W-:-:S04]  /*0740*/  FFMA R10, R10, R11, R15 ;  /* 0x0000000b0a0a7223 */ /* 0x008fc8000000000f */
[----:B--2---:R-:W-:-:S04]  /*0750*/  FFMA R10, R13, R12, R10 ;  /* 0x0000000c0d0a7223 */ /* 0x004fc8000000000a */
[----:B----4-:R-:W-:-:S04]  /*0760*/  FFMA R10, R17, R14, R10 ;  /* 0x0000000e110a7223 */ /* 0x010fc8000000000a */
[----:B-----5:R-:W-:-:S04]  /*0770*/  FFMA R10, R19, R16, R10 ;  /* 0x00000010130a7223 */ /* 0x020fc8000000000a */
[----:B------:R-:W-:-:S04]  /*0780*/  FFMA R10, R21, R18, R10 ;  /* 0x00000012150a7223 */ /* 0x000fc8000000000a */
[----:B------:R-:W-:-:S04]  /*0790*/  FFMA R23, R23, R20, R10 ;  /* 0x0000001417177223 */ /* 0x000fc8000000000a */
[----:B------:R-:W-:-:S04]  /*07a0*/  FFMA R6, R6, R9, R23 ;  /* 0x0000000906067223 */ /* 0x000fc80000000017 */
[----:B------:R-:W-:-:S07]  /*07b0*/  FFMA R15, R25, R22, R6 ;  /* 0x00000016190f7223 */ /* 0x000fce0000000006 */
.L_x_3:
        /* <DEDUP_REMOVED lines=17> */
[----:B------:R-:W5:Y:S01]  /*08d0*/  LDG.E R14, desc[UR12][R4.64+0xc] ;  /* 0x00000c0c040e7981 */ /* 0x000f62000c1e1900 */
[----:B------:R-:W-:Y:S01]  /*08e0*/  IADD3 R8, PT, PT, R8, 0x4, RZ ;  /* 0x0000000408087810 */ /* 0x000fe20007ffe0ff */
[----:B---3--:R-:W-:-:S04]  /*08f0*/  FFMA R6, R6, R9, R15 ;  /* 0x0000000906067223 */ /* 0x008fc8000000000f */
[----:B--2---:R-:W-:-:S04]  /*0900*/  FFMA R6, R11, R10, R6 ;  /* 0x0000000a0b067223 */ /* 0x004fc80000000006 */
[----:B----4-:R-:W-:-:S04]  /*0910*/  FFMA R6, R13, R12, R6 ;  /* 0x0000000c0d067223 */ /* 0x010fc80000000006 */
[----:B-----5:R-:W-:-:S07]  /*0920*/  FFMA R15, R17, R14, R6 ;  /* 0x0000000e110f7223 */ /* 0x020fce0000000006 */
.L_x_4:
[----:B------:R-:W-:Y:S05]  /*0930*/  BRA.U !UP1, `(.L_x_0) ;  /* 0x0000000109487547 */ /* 0x000fea000b800000 */
[----:B------:R-:W1:Y:S01]  /*0940*/  LDC.64 R2, c[0x0][0x390] ;  /* 0x0000e400ff027b82 */ /* 0x000e620000000a00 */
[----:B------:R-:W-:Y:S01]  /*0950*/  IADD3 R7, PT, PT, R7, R8, RZ ;  /* 0x0000000807077210 */ /* 0x000fe20007ffe0ff */
[----:B------:R-:W-:-:S06]  /*0960*/  UIADD3 UR4, UPT, UPT, -UR4, URZ, URZ ;  /* 0x000000ff04047290 */ /* 0x000fcc000fffe1ff */
[----:B------:R-:W2:Y:S01]  /*0970*/  LDC.64 R10, c[0x0][0x388] ;  /* 0x0000e200ff0a7b82 */ /* 0x000ea20000000a00 */
[----:B-1----:R-:W-:-:S03]  /*0980*/  IMAD.WIDE.U32 R2, R8, 0x4, R2 ;  /* 0x0000000408027825 */ /* 0x002fc600078e0002 */
[----:B------:R-:W-:Y:S02]  /*0990*/  MOV R6, R2 ;  /* 0x0000000200067202 */ /* 0x000fe40000000f00 */
[----:B------:R-:W-:-:S07]  /*09a0*/  MOV R5, R3 ;  /* 0x0000000300057202 */ /* 0x000fce0000000f00 */
.L_x_5:
[----:B--2---:R-:W-:Y:S01]  /*09b0*/  IMAD.WIDE R2, R7, 0x4, R10 ;  /* 0x0000000407027825 */ /* 0x004fe200078e020a */
[----:B------:R-:W-:-:S05]  /*09c0*/  MOV R4, R6 ;  /* 0x0000000600047202 */ /* 0x000fca0000000f00 */
[----:B0-----:R-:W2:Y:S04]  /*09d0*/  LDG.E R2, desc[UR12][R2.64] ;  /* 0x0000000c02027981 */ /* 0x001ea8000c1e1900 */
[----:B------:R0:W2:Y:S01]  /*09e0*/  LDG.E R4, desc[UR12][R4.64] ;  /* 0x0000000c04047981 */ /* 0x0000a2000c1e1900 */
[----:B------:R-:W-:Y:S01]  /*09f0*/  UIADD3 UR4, UPT, UPT, UR4, 0x1, URZ ;  /* 0x0000000104047890 */ /* 0x000fe2000fffe0ff */
[----:B------:R-:W-:Y:S02]  /*0a00*/  IADD3 R6, P0, PT, R6, 0x4, RZ ;  /* 0x0000000406067810 */ /* 0x000fe40007f1e0ff */
[----:B------:R-:W-:Y:S01]  /*0a10*/  IADD3 R7, PT, PT, R7, 0x1, RZ ;  /* 0x0000000107077810 */ /* 0x000fe20007ffe0ff */
[----:B------:R-:W-:Y:S01]  /*0a20*/  UISETP.NE.AND UP0, UPT, UR4, URZ, UPT ;  /* 0x000000ff0400728c */ /* 0x000fe2000bf05270 */
[----:B0-----:R-:W-:Y:S01]  /*0a30*/  IADD3.X R5, PT, PT, RZ, R5, RZ, P0, !PT ;  /* 0x00000005ff057210 */ /* 0x001fe200007fe4ff */
[----:B--2---:R-:W-:-:S07]  /*0a40*/  FFMA R15, R2, R4, R15 ;  /* 0x00000004020f7223 */ /* 0x004fce000000000f */
[----:B------:R-:W-:Y:S05]  /*0a50*/  BRA.U UP0, `(.L_x_5) ;  /* 0xfffffffd00d47547 */ /* 0x000fea000b83ffff */
.L_x_0:
[----:B------:R-:W1:Y:S02]  /*0a60*/  LDC.64 R2, c[0x0][0x380] ;  /* 0x0000e000ff027b82 */ /* 0x000e640000000a00 */
[----:B-1----:R-:W-:-:S05]  /*0a70*/  IMAD.WIDE R2, R0, 0x4, R2 ;  /* 0x0000000400027825 */ /* 0x002fca00078e0202 */
[----:B0-----:R-:W-:Y:S01]  /*0a80*/  STG.E desc[UR12][R2.64], R15 ;  /* 0x0000000f02007986 */ /* 0x001fe2000c10190c */
[----:B------:R-:W-:Y:S05]  /*0a90*/  EXIT ;  /* 0x000000000000794d */ /* 0x000fea0003800000 */
.L_x_6:
[----:B------:R-:W-:-:S00]  /*0aa0*/  BRA `(.L_x_6) ;  /* 0xfffffffc00fc7947 */ /* 0x000fc0000383ffff */
[----:B------:R-:W-:-:S00]  /*0ab0*/  NOP ;  /* 0x0000000000007918 */ /* 0x000fc00000000000 */
        /* <DEDUP_REMOVED lines=12> */
.L_x_7:


//--------------------- .nv.shared.reserved.0     --------------------------
	.section	.nv.shared.reserved.0,"aw",@nobits
	.weak		__nv_reservedSMEM_offset_0_alias
	.size		__nv_reservedSMEM_offset_0_alias, 0, 64
	.other		__nv_reservedSMEM_offset_0_alias,@"STO_CUDA_RESERVED_SHARED STV_DEFAULT"
__nv_reservedSMEM_offset_0_alias:
	.zero		0
	.zero		64


//--------------------- .nv.constant0._Z19matrixVecMultKernelPfS_S_i --------------------------
	.section	.nv.constant0._Z19matrixVecMultKernelPfS_S_i,"a",@progbits
	.sectionflags	@""
	.align	4
.nv.constant0._Z19matrixVecMultKernelPfS_S_i:
	.zero		924


//--------------------- SYMBOLS --------------------------

	.type		.nv.reservedSmem.offset0,@object
	.size		.nv.reservedSmem.offset0,0x4
